	.headerflags	@"EF_CUDA_TEXMODE_UNIFIED EF_CUDA_64BIT_ADDRESS EF_CUDA_ACCELERATORS EF_CUDA_SM90 EF_CUDA_VIRTUAL_SM(EF_CUDA_SM90)"
	.elftype	@"ET_EXEC"


//--------------------- .nv.info                  --------------------------
	.section	.nv.info,"",@"SHT_CUDA_INFO"
	.align	4


	//----- nvinfo : EIATTR_REGCOUNT
	.align		4
        /*0000*/ 	.byte	0x04, 0x2f
        /*0002*/ 	.short	(.L_1 - .L_0)
	.align		4
.L_0:
        /*0004*/ 	.word	index@(triton_poi_fused_add_5)
        /*0008*/ 	.word	0x0000000a


	//----- nvinfo : EIATTR_MIN_STACK_SIZE
	.align		4
.L_1:
        /*000c*/ 	.byte	0x04, 0x12
        /*000e*/ 	.short	(.L_3 - .L_2)
	.align		4
.L_2:
        /*0010*/ 	.word	index@(triton_poi_fused_add_5)
        /*0014*/ 	.word	0x00000000


	//----- nvinfo : EIATTR_FRAME_SIZE
	.align		4
.L_3:
        /*0018*/ 	.byte	0x04, 0x11
        /*001a*/ 	.short	(.L_5 - .L_4)
	.align		4
.L_4:
        /*001c*/ 	.word	index@(triton_poi_fused_add_5)
        /*0020*/ 	.word	0x00000000


	//----- nvinfo : EIATTR_MIN_STACK_SIZE
	.align		4
.L_5:
        /*0024*/ 	.byte	0x04, 0x12
        /*0026*/ 	.short	(.L_7 - .L_6)
	.align		4
.L_6:
        /*0028*/ 	.word	index@(triton_poi_fused_add_5)
        /*002c*/ 	.word	0x00000000
.L_7:


//--------------------- .nv.info.triton_poi_fused_add_5 --------------------------
	.section	.nv.info.triton_poi_fused_add_5,"",@"SHT_CUDA_INFO"
	.sectionflags	@""
	.align	4


	//----- nvinfo : EIATTR_CUDA_API_VERSION
	.align		4
        /*0000*/ 	.byte	0x04, 0x37
        /*0002*/ 	.short	(.L_9 - .L_8)
.L_8:
        /*0004*/ 	.word	0x0000007c


	//----- nvinfo : EIATTR_KPARAM_INFO
	.align		4
.L_9:
        /*0008*/ 	.byte	0x04, 0x17
        /*000a*/ 	.short	(.L_11 - .L_10)
.L_10:
        /*000c*/ 	.word	0x00000000
        /*0010*/ 	.short	0x0001
        /*0012*/ 	.short	0x0008
        /*0014*/ 	.byte	0x00, 0xf4, 0x21, 0x00


	//----- nvinfo : EIATTR_KPARAM_INFO
	.align		4
.L_11:
        /*0018*/ 	.byte	0x04, 0x17
        /*001a*/ 	.short	(.L_13 - .L_12)
.L_12:
        /*001c*/ 	.word	0x00000000
        /*0020*/ 	.short	0x0000
        /*0022*/ 	.short	0x0000
        /*0024*/ 	.byte	0x00, 0xf4, 0x21, 0x00


	//----- nvinfo : EIATTR_SPARSE_MMA_MASK
	.align		4
.L_13:
        /*0028*/ 	.byte	0x03, 0x50
        /*002a*/ 	.short	0x0000


	//----- nvinfo : EIATTR_MAXREG_COUNT
	.align		4
        /*002c*/ 	.byte	0x03, 0x1b
        /*002e*/ 	.short	0x00ff


	//----- nvinfo : EIATTR_EXIT_INSTR_OFFSETS
	.align		4
        /*0030*/ 	.byte	0x04, 0x1c
        /*0032*/ 	.short	(.L_15 - .L_14)


	//   ....[0]....
.L_14:
        /*0034*/ 	.word	0x00000030


	//   ....[1]....
        /*0038*/ 	.word	0x000000a0


	//----- nvinfo : EIATTR_REQNTID
	.align		4
.L_15:
        /*003c*/ 	.byte	0x04, 0x10
        /*003e*/ 	.short	(.L_17 - .L_16)
.L_16:
        /*0040*/ 	.word	0x00000020
        /*0044*/ 	.word	0x00000001
        /*0048*/ 	.word	0x00000001


	//----- nvinfo : EIATTR_CBANK_PARAM_SIZE
	.align		4
.L_17:
        /*004c*/ 	.byte	0x03, 0x19
        /*004e*/ 	.short	0x0010


	//----- nvinfo : EIATTR_PARAM_CBANK
	.align		4
        /*0050*/ 	.byte	0x04, 0x0a
        /*0052*/ 	.short	(.L_19 - .L_18)
	.align		4
.L_18:
        /*0054*/ 	.word	index@(.nv.constant0.triton_poi_fused_add_5)
        /*0058*/ 	.short	0x0210
        /*005a*/ 	.short	0x0010


	//----- nvinfo : EIATTR_SW_WAR
	.align		4
.L_19:
        /*005c*/ 	.byte	0x04, 0x36
        /*005e*/ 	.short	(.L_21 - .L_20)
.L_20:
        /*0060*/ 	.word	0x00000008
.L_21:


//--------------------- .nv.callgraph             --------------------------
	.section	.nv.callgraph,"",@"SHT_CUDA_CALLGRAPH"
	.align	4
	.sectionentsize	8
	.align		4
        /*0000*/ 	.word	0x00000000
	.align		4
        /*0004*/ 	.word	0xffffffff
	.align		4
        /*0008*/ 	.word	0x00000000
	.align		4
        /*000c*/ 	.word	0xfffffffe
	.align		4
        /*0010*/ 	.word	0x00000000
	.align		4
        /*0014*/ 	.word	0xfffffffd
	.align		4
        /*0018*/ 	.word	0x00000000
	.align		4
        /*001c*/ 	.word	0xfffffffc


//--------------------- .text.triton_poi_fused_add_5 --------------------------
	.section	.text.triton_poi_fused_add_5,"ax",@progbits
	.align	128
        .global         triton_poi_fused_add_5
        .type           triton_poi_fused_add_5,@function
        .size           triton_poi_fused_add_5,(.L_x_1 - triton_poi_fused_add_5)
        .other          triton_poi_fused_add_5,@"STO_CUDA_ENTRY STV_DEFAULT"
triton_poi_fused_add_5:
.text.triton_poi_fused_add_5:
[----:B------:R-:W0:Y:S02]  /*0000*/  LDC R1, c[0x0][0x28] ;  /* 0x00000a00ff017b82 */ /* 0x000e240000000800 */
[----:B------:R-:W1:Y:S02]  /*0010*/  S2R R0, SR_TID.X ;  /* 0x0000000000007919 */ /* 0x000e640000002100 */
[----:B-1----:R-:W-:-:S13]  /*0020*/  LOP3.LUT P0, RZ, R0, 0x1f, RZ, 0xc0, !PT ;  /* 0x0000001f00ff7812 */ /* 0x002fda000780c0ff */
[----:B------:R-:W-:Y:S05]  /*0030*/  @P0 EXIT ;  /* 0x000000000000094d */ /* 0x000fea0003800000 */
[----:B------:R-:W0:Y:S01]  /*0040*/  LDC.64 R4, c[0x0][0x210] ;  /* 0x00008400ff047b82 */ /* 0x000e220000000a00 */
[----:B------:R-:W-:Y:S02]  /*0050*/  ULDC.64 UR4, c[0x0][0x208] ;  /* 0x0000820000047ab9 */ /* 0x000fe40000000a00 */
[----:B0-----:R-:W2:Y:S05]  /*0060*/  LDG.E R4, desc[UR4][R4.64+0xc] ;  /* 0x00000c0404047981 */ /* 0x001eaa000c1e1900 */
[----:B------:R-:W0:Y:S01]  /*0070*/  LDC.64 R2, c[0x0][0x218] ;  /* 0x00008600ff027b82 */ /* 0x000e220000000a00 */
[----:B--2---:R-:W-:-:S05]  /*0080*/  FADD R7, R4, 1 ;  /* 0x3f80000004077421 */ /* 0x004fca0000000000 */
[----:B0-----:R-:W-:Y:S01]  /*0090*/  STG.E desc[UR4][R2.64], R7 ;  /* 0x0000000702007986 */ /* 0x001fe2000c101904 */
[----:B------:R-:W-:Y:S05]  /*00a0*/  EXIT ;  /* 0x000000000000794d */ /* 0x000fea0003800000 */
.L_x_0:
[----:B------:R-:W-:-:S00]  /*00b0*/  BRA `(.L_x_0) ;  /* 0xfffffffc00fc7947 */ /* 0x000fc0000383ffff */
[----:B------:R-:W-:-:S00]  /*00c0*/  NOP ;  /* 0x0000000000007918 */ /* 0x000fc00000000000 */
        /* <DEDUP_REMOVED lines=11> */
.L_x_1:


//--------------------- .nv.constant0.triton_poi_fused_add_5 --------------------------
	.section	.nv.constant0.triton_poi_fused_add_5,"a",@progbits
	.sectionflags	@""
	.align	4
.nv.constant0.triton_poi_fused_add_5:
	.zero		544
